	.headerflags	@"EF_CUDA_TEXMODE_UNIFIED EF_CUDA_64BIT_ADDRESS EF_CUDA_ACCELERATORS EF_CUDA_SM90 EF_CUDA_VIRTUAL_SM(EF_CUDA_SM90)"
	.elftype	@"ET_EXEC"


//--------------------- .nv.info                  --------------------------
	.section	.nv.info,"",@"SHT_CUDA_INFO"
	.align	4


	//----- nvinfo : EIATTR_REGCOUNT
	.align		4
        /*0000*/ 	.byte	0x04, 0x2f
        /*0002*/ 	.short	(.L_3 - .L_2)
	.align		4
.L_2:
        /*0004*/ 	.word	index@(triton_poi_fused__native_batch_norm_legit_no_training_relu_6)
        /*0008*/ 	.word	0x0000001e


	//----- nvinfo : EIATTR_MIN_STACK_SIZE
	.align		4
.L_3:
        /*000c*/ 	.byte	0x04, 0x12
        /*000e*/ 	.short	(.L_5 - .L_4)
	.align		4
.L_4:
        /*0010*/ 	.word	index@(triton_poi_fused__native_batch_norm_legit_no_training_relu_6)
        /*0014*/ 	.word	0x00000000


	//----- nvinfo : EIATTR_FRAME_SIZE
	.align		4
.L_5:
        /*0018*/ 	.byte	0x04, 0x11
        /*001a*/ 	.short	(.L_7 - .L_6)
	.align		4
.L_6:
        /*001c*/ 	.word	index@(triton_poi_fused__native_batch_norm_legit_no_training_relu_6)
        /*0020*/ 	.word	0x00000000


	//----- nvinfo : EIATTR_MIN_STACK_SIZE
	.align		4
.L_7:
        /*0024*/ 	.byte	0x04, 0x12
        /*0026*/ 	.short	(.L_9 - .L_8)
	.align		4
.L_8:
        /*0028*/ 	.word	index@(triton_poi_fused__native_batch_norm_legit_no_training_relu_6)
        /*002c*/ 	.word	0x00000000
.L_9:


//--------------------- .nv.info.triton_poi_fused__native_batch_norm_legit_no_training_relu_6 --------------------------
	.section	.nv.info.triton_poi_fused__native_batch_norm_legit_no_training_relu_6,"",@"SHT_CUDA_INFO"
	.sectionflags	@""
	.align	4


	//----- nvinfo : EIATTR_CUDA_API_VERSION
	.align		4
        /*0000*/ 	.byte	0x04, 0x37
        /*0002*/ 	.short	(.L_11 - .L_10)
.L_10:
        /*0004*/ 	.word	0x0000007c


	//----- nvinfo : EIATTR_KPARAM_INFO
	.align		4
.L_11:
        /*0008*/ 	.byte	0x04, 0x17
        /*000a*/ 	.short	(.L_13 - .L_12)
.L_12:
        /*000c*/ 	.word	0x00000000
        /*0010*/ 	.short	0x0007
        /*0012*/ 	.short	0x0034
        /*0014*/ 	.byte	0x00, 0xf0, 0x11, 0x00


	//----- nvinfo : EIATTR_KPARAM_INFO
	.align		4
.L_13:
        /*0018*/ 	.byte	0x04, 0x17
        /*001a*/ 	.short	(.L_15 - .L_14)
.L_14:
        /*001c*/ 	.word	0x00000000
        /*0020*/ 	.short	0x0006
        /*0022*/ 	.short	0x0030
        /*0024*/ 	.byte	0x00, 0xf0, 0x11, 0x00


	//----- nvinfo : EIATTR_KPARAM_INFO
	.align		4
.L_15:
        /*0028*/ 	.byte	0x04, 0x17
        /*002a*/ 	.short	(.L_17 - .L_16)
.L_16:
        /*002c*/ 	.word	0x00000000
        /*0030*/ 	.short	0x0005
        /*0032*/ 	.short	0x0028
        /*0034*/ 	.byte	0x00, 0xf4, 0x21, 0x00


	//----- nvinfo : EIATTR_KPARAM_INFO
	.align		4
.L_17:
        /*0038*/ 	.byte	0x04, 0x17
        /*003a*/ 	.short	(.L_19 - .L_18)
.L_18:
        /*003c*/ 	.word	0x00000000
        /*0040*/ 	.short	0x0004
        /*0042*/ 	.short	0x0020
        /*0044*/ 	.byte	0x00, 0xf4, 0x21, 0x00


	//----- nvinfo : EIATTR_KPARAM_INFO
	.align		4
.L_19:
        /*0048*/ 	.byte	0x04, 0x17
        /*004a*/ 	.short	(.L_21 - .L_20)
.L_20:
        /*004c*/ 	.word	0x00000000
        /*0050*/ 	.short	0x0003
        /*0052*/ 	.short	0x0018
        /*0054*/ 	.byte	0x00, 0xf4, 0x21, 0x00


	//----- nvinfo : EIATTR_KPARAM_INFO
	.align		4
.L_21:
        /*0058*/ 	.byte	0x04, 0x17
        /*005a*/ 	.short	(.L_23 - .L_22)
.L_22:
        /*005c*/ 	.word	0x00000000
        /*0060*/ 	.short	0x0002
        /*0062*/ 	.short	0x0010
        /*0064*/ 	.byte	0x00, 0xf4, 0x21, 0x00


	//----- nvinfo : EIATTR_KPARAM_INFO
	.align		4
.L_23:
        /*0068*/ 	.byte	0x04, 0x17
        /*006a*/ 	.short	(.L_25 - .L_24)
.L_24:
        /*006c*/ 	.word	0x00000000
        /*0070*/ 	.short	0x0001
        /*0072*/ 	.short	0x0008
        /*0074*/ 	.byte	0x00, 0xf4, 0x21, 0x00


	//----- nvinfo : EIATTR_KPARAM_INFO
	.align		4
.L_25:
        /*0078*/ 	.byte	0x04, 0x17
        /*007a*/ 	.short	(.L_27 - .L_26)
.L_26:
        /*007c*/ 	.word	0x00000000
        /*0080*/ 	.short	0x0000
        /*0082*/ 	.short	0x0000
        /*0084*/ 	.byte	0x00, 0xf4, 0x21, 0x00


	//----- nvinfo : EIATTR_SPARSE_MMA_MASK
	.align		4
.L_27:
        /*0088*/ 	.byte	0x03, 0x50
        /*008a*/ 	.short	0x0000


	//----- nvinfo : EIATTR_MAXREG_COUNT
	.align		4
        /*008c*/ 	.byte	0x03, 0x1b
        /*008e*/ 	.short	0x00ff


	//----- nvinfo : EIATTR_EXIT_INSTR_OFFSETS
	.align		4
        /*0090*/ 	.byte	0x04, 0x1c
        /*0092*/ 	.short	(.L_29 - .L_28)


	//   ....[0]....
.L_28:
        /*0094*/ 	.word	0x00000a70


	//   ....[1]....
        /*0098*/ 	.word	0x00000af0


	//----- nvinfo : EIATTR_REQNTID
	.align		4
.L_29:
        /*009c*/ 	.byte	0x04, 0x10
        /*009e*/ 	.short	(.L_31 - .L_30)
.L_30:
        /*00a0*/ 	.word	0x00000080
        /*00a4*/ 	.word	0x00000001
        /*00a8*/ 	.word	0x00000001


	//----- nvinfo : EIATTR_CBANK_PARAM_SIZE
	.align		4
.L_31:
        /*00ac*/ 	.byte	0x03, 0x19
        /*00ae*/ 	.short	0x0038


	//----- nvinfo : EIATTR_PARAM_CBANK
	.align		4
        /*00b0*/ 	.byte	0x04, 0x0a
        /*00b2*/ 	.short	(.L_33 - .L_32)
	.align		4
.L_32:
        /*00b4*/ 	.word	index@(.nv.constant0.triton_poi_fused__native_batch_norm_legit_no_training_relu_6)
        /*00b8*/ 	.short	0x0210
        /*00ba*/ 	.short	0x0038


	//----- nvinfo : EIATTR_SW_WAR
	.align		4
.L_33:
        /*00bc*/ 	.byte	0x04, 0x36
        /*00be*/ 	.short	(.L_35 - .L_34)
.L_34:
        /*00c0*/ 	.word	0x00000008
.L_35:


//--------------------- .nv.callgraph             --------------------------
	.section	.nv.callgraph,"",@"SHT_CUDA_CALLGRAPH"
	.align	4
	.sectionentsize	8
	.align		4
        /*0000*/ 	.word	0x00000000
	.align		4
        /*0004*/ 	.word	0xffffffff
	.align		4
        /*0008*/ 	.word	0x00000000
	.align		4
        /*000c*/ 	.word	0xfffffffe
	.align		4
        /*0010*/ 	.word	0x00000000
	.align		4
        /*0014*/ 	.word	0xfffffffd
	.align		4
        /*0018*/ 	.word	0x00000000
	.align		4
        /*001c*/ 	.word	0xfffffffc


//--------------------- .nv.constant4             --------------------------
	.section	.nv.constant4,"a",@progbits
	.align	8
	.align		8
.nv.constant4:
        /*0000*/ 	.dword	_$_str
	.align		8
        /*0008*/ 	.dword	_$_str_$_2


//--------------------- .text.triton_poi_fused__native_batch_norm_legit_no_training_relu_6 --------------------------
	.section	.text.triton_poi_fused__native_batch_norm_legit_no_training_relu_6,"ax",@progbits
	.sectionflags	@"SHF_BARRIERS=1"
	.align	128
        .global         triton_poi_fused__native_batch_norm_legit_no_training_relu_6
        .type           triton_poi_fused__native_batch_norm_legit_no_training_relu_6,@function
        .size           triton_poi_fused__native_batch_norm_legit_no_training_relu_6,(.L_x_1 - triton_poi_fused__native_batch_norm_legit_no_training_relu_6)
        .other          triton_poi_fused__native_batch_norm_legit_no_training_relu_6,@"STO_CUDA_ENTRY STV_DEFAULT"
triton_poi_fused__native_batch_norm_legit_no_training_relu_6:
.text.triton_poi_fused__native_batch_norm_legit_no_training_relu_6:
[----:B------:R-:W0:Y:S01]  /*0000*/  LDC R1, c[0x0][0x28] ;  /* 0x00000a00ff017b82 */ /* 0x000e220000000800 */
[----:B------:R-:W1:Y:S07]  /*0010*/  S2R R10, SR_TID.X ;  /* 0x00000000000a7919 */ /* 0x000e6e0000002100 */
[----:B------:R-:W2:Y:S01]  /*0020*/  LDC.64 R2, c[0x0][0x210] ;  /* 0x00008400ff027b82 */ /* 0x000ea20000000a00 */
[----:B------:R-:W-:Y:S02]  /*0030*/  CS2R R16, SRZ ;  /* 0x0000000000107805 */ /* 0x000fe4000001ff00 */
[----:B------:R-:W-:Y:S01]  /*0040*/  CS2R R18, SRZ ;  /* 0x0000000000127805 */ /* 0x000fe2000001ff00 */
[----:B------:R-:W3:Y:S01]  /*0050*/  S2R R11, SR_CTAID.Y ;  /* 0x00000000000b7919 */ /* 0x000ee20000002600 */
[----:B------:R-:W-:Y:S01]  /*0060*/  ULDC.64 UR6, c[0x0][0x208] ;  /* 0x0000820000067ab9 */ /* 0x000fe20000000a00 */
[----:B------:R-:W4:Y:S02]  /*0070*/  S2R R7, SR_CTAID.X ;  /* 0x0000000000077919 */ /* 0x000f240000002500 */
[----:B------:R-:W5:Y:S01]  /*0080*/  S2UR UR5, SR_CgaCtaId ;  /* 0x00000000000579c3 */ /* 0x000f620000008800 */
[----:B------:R-:W-:-:S07]  /*0090*/  UMOV UR4, 0x400 ;  /* 0x0000040000047882 */ /* 0x000fce0000000000 */
[----:B------:R-:W2:Y:S01]  /*00a0*/  LDC.64 R24, c[0x0][0x228] ;  /* 0x00008a00ff187b82 */ /* 0x000ea20000000a00 */
[----:B-1----:R-:W-:Y:S01]  /*00b0*/  IMAD.SHL.U32 R14, R10, 0x4, RZ ;  /* 0x000000040a0e7824 */ /* 0x002fe200078e00ff */
[----:B------:R-:W-:-:S04]  /*00c0*/  SHF.R.U32.HI R8, RZ, 0x6, R10 ;  /* 0x00000006ff087819 */ /* 0x000fc8000001160a */
[----:B------:R-:W-:-:S04]  /*00d0*/  LOP3.LUT R0, R14, 0xfc, RZ, 0xc0, !PT ;  /* 0x000000fc0e007812 */ /* 0x000fc800078ec0ff */
[----:B---3--:R-:W-:Y:S01]  /*00e0*/  PRMT R4, R0, 0x6540, R11 ;  /* 0x0000654000047816 */ /* 0x008fe2000000000b */
[----:B----4-:R-:W-:-:S03]  /*00f0*/  IMAD.SHL.U32 R0, R7, 0x4, RZ ;  /* 0x0000000407007824 */ /* 0x010fc600078e00ff */
[----:B------:R-:W-:Y:S02]  /*0100*/  SHF.R.S32.HI R5, RZ, 0x1f, R4 ;  /* 0x0000001fff057819 */ /* 0x000fe40000011404 */
[----:B------:R-:W-:Y:S02]  /*0110*/  ISETP.GE.AND P0, PT, R4, 0x100, PT ;  /* 0x000001000400780c */ /* 0x000fe40003f06270 */
[----:B------:R-:W-:Y:S02]  /*0120*/  LEA.HI R6, R5, R4, RZ, 0x6 ;  /* 0x0000000405067211 */ /* 0x000fe400078f30ff */
[----:B------:R-:W-:Y:S02]  /*0130*/  SGXT.U32 R5, R8, 0x1 ;  /* 0x000000010805781a */ /* 0x000fe40000000000 */
[C---:B------:R-:W-:Y:S01]  /*0140*/  LOP3.LUT R7, R6.reuse, 0xffffffc0, RZ, 0xc0, !PT ;  /* 0xffffffc006077812 */ /* 0x040fe200078ec0ff */
[----:B------:R-:W-:Y:S01]  /*0150*/  IMAD.SHL.U32 R8, R6, 0x400, RZ ;  /* 0x0000040006087824 */ /* 0x000fe200078e00ff */
[----:B------:R-:W-:-:S04]  /*0160*/  LOP3.LUT R5, R0, R5, RZ, 0xfc, !PT ;  /* 0x0000000500057212 */ /* 0x000fc800078efcff */
[----:B------:R-:W-:Y:S02]  /*0170*/  LOP3.LUT R8, R8, 0xffff0000, RZ, 0xc0, !PT ;  /* 0xffff000008087812 */ /* 0x000fe400078ec0ff */
[C---:B------:R-:W-:Y:S02]  /*0180*/  ISETP.LT.AND P1, PT, R5.reuse, 0x400, !P0 ;  /* 0x000004000500780c */ /* 0x040fe40004721270 */
[----:B------:R-:W-:Y:S02]  /*0190*/  IADD3 R7, R8, R4, -R7 ;  /* 0x0000000408077210 */ /* 0x000fe40007ffe807 */
[----:B------:R-:W-:-:S03]  /*01a0*/  LOP3.LUT R4, R5, 0x2, RZ, 0xfc, !PT ;  /* 0x0000000205047812 */ /* 0x000fc600078efcff */
[--C-:B------:R-:W-:Y:S01]  /*01b0*/  IMAD R9, R5, 0x40, R7.reuse ;  /* 0x0000004005097824 */ /* 0x100fe200078e0207 */
[C---:B------:R-:W-:Y:S01]  /*01c0*/  ISETP.LT.AND P0, PT, R4.reuse, 0x400, !P0 ;  /* 0x000004000400780c */ /* 0x040fe20004701270 */
[----:B------:R-:W-:Y:S02]  /*01d0*/  IMAD R13, R4, 0x40, R7 ;  /* 0x00000040040d7824 */ /* 0x000fe400078e0207 */
[--C-:B--2---:R-:W-:Y:S01]  /*01e0*/  IMAD.WIDE R8, R9, 0x4, R2.reuse ;  /* 0x0000000409087825 */ /* 0x104fe200078e0202 */
[----:B------:R-:W-:Y:S02]  /*01f0*/  CS2R R4, SRZ ;  /* 0x0000000000047805 */ /* 0x000fe4000001ff00 */
[----:B------:R-:W-:Y:S01]  /*0200*/  CS2R R6, SRZ ;  /* 0x0000000000067805 */ /* 0x000fe2000001ff00 */
[----:B------:R-:W-:Y:S01]  /*0210*/  IMAD.WIDE R12, R13, 0x4, R2 ;  /* 0x000000040d0c7825 */ /* 0x000fe200078e0202 */
[----:B------:R1:W2:Y:S01]  /*0220*/  @P1 LDG.E.EL.128 R16, desc[UR6][R8.64] ;  /* 0x0000000608101981 */ /* 0x0002a2000c2e1d00 */
[----:B------:R-:W-:Y:S01]  /*0230*/  SHF.R.U32.HI R20, RZ, 0x2, R10 ;  /* 0x00000002ff147819 */ /* 0x000fe2000001160a */
[----:B-----5:R-:W-:Y:S01]  /*0240*/  UPRMT UR4, UR5, 0x654, UR4 ;  /* 0x0000065405047896 */ /* 0x020fe20008000004 */
[----:B------:R-:W-:Y:S01]  /*0250*/  LOP3.LUT R14, R14, 0x1fc, RZ, 0xc0, !PT ;  /* 0x000001fc0e0e7812 */ /* 0x000fe200078ec0ff */
[----:B------:R-:W-:Y:S01]  /*0260*/  IMAD.SHL.U32 R15, R10, 0x2, RZ ;  /* 0x000000020a0f7824 */ /* 0x000fe200078e00ff */
[----:B------:R3:W4:Y:S01]  /*0270*/  @P0 LDG.E.EL.128 R4, desc[UR6][R12.64] ;  /* 0x000000060c040981 */ /* 0x000722000c2e1d00 */
[----:B------:R-:W-:Y:S01]  /*0280*/  LOP3.LUT R20, R20, 0x10, RZ, 0xc0, !PT ;  /* 0x0000001014147812 */ /* 0x000fe200078ec0ff */
[----:B------:R-:W5:Y:S01]  /*0290*/  LDC.64 R2, c[0x0][0x220] ;  /* 0x00008800ff027b82 */ /* 0x000f620000000a00 */
[----:B-1----:R-:W-:-:S02]  /*02a0*/  SHF.R.S32.HI R9, RZ, 0x17, R11 ;  /* 0x00000017ff097819 */ /* 0x002fc4000001140b */
[----:B------:R-:W-:Y:S02]  /*02b0*/  LOP3.LUT R8, R15, 0xfe, RZ, 0xc0, !PT ;  /* 0x000000fe0f087812 */ /* 0x000fe400078ec0ff */
[----:B------:R-:W-:Y:S01]  /*02c0*/  SGXT R9, R9, 0x1 ;  /* 0x000000010909781a */ /* 0x000fe20000000200 */
[----:B---3--:R-:W-:Y:S01]  /*02d0*/  VIADD R13, R20, UR4 ;  /* 0x00000004140d7c36 */ /* 0x008fe20008000000 */
[C---:B------:R-:W-:Y:S02]  /*02e0*/  PRMT R22, R8.reuse, 0x6540, R11 ;  /* 0x0000654008167816 */ /* 0x040fe4000000000b */
[----:B------:R-:W-:Y:S02]  /*02f0*/  CS2R R20, SRZ ;  /* 0x0000000000147805 */ /* 0x000fe4000001ff00 */
[----:B------:R-:W-:Y:S01]  /*0300*/  LEA R15, R8, UR4, 0x2 ;  /* 0x00000004080f7c11 */ /* 0x000fe2000f8e10ff */
[----:B------:R-:W-:Y:S01]  /*0310*/  IMAD R23, R14, 0x4, R13 ;  /* 0x000000040e177824 */ /* 0x000fe200078e020d */
[----:B------:R-:W-:-:S02]  /*0320*/  LEA.HI R9, R9, R22, RZ, 0x6 ;  /* 0x0000001609097211 */ /* 0x000fc400078f30ff */
[----:B------:R-:W-:Y:S02]  /*0330*/  ISETP.GE.AND P0, PT, R22, 0x100, PT ;  /* 0x000001001600780c */ /* 0x000fe40003f06270 */
[----:B------:R-:W-:-:S05]  /*0340*/  LOP3.LUT R9, R9, 0xffffffc0, RZ, 0xc0, !PT ;  /* 0xffffffc009097812 */ /* 0x000fca00078ec0ff */
[----:B------:R-:W-:-:S04]  /*0350*/  IMAD.IADD R22, R22, 0x1, -R9 ;  /* 0x0000000116167824 */ /* 0x000fc800078e0a09 */
[----:B-----5:R-:W-:Y:S01]  /*0360*/  IMAD.WIDE R26, R22, 0x4, R2 ;  /* 0x00000004161a7825 */ /* 0x020fe200078e0202 */
[----:B------:R-:W-:-:S03]  /*0370*/  CS2R R12, SRZ ;  /* 0x00000000000c7805 */ /* 0x000fc6000001ff00 */
[C---:B0-----:R-:W-:Y:S01]  /*0380*/  IMAD.WIDE R24, R22.reuse, 0x4, R24 ;  /* 0x0000000416187825 */ /* 0x041fe200078e0218 */
[----:B--2---:R0:W-:Y:S01]  /*0390*/  STS.128 [R23], R16 ;  /* 0x0000001017007388 */ /* 0x0041e20000000c00 */
[----:B------:R-:W-:Y:S08]  /*03a0*/  BAR.SYNC.DEFER_BLOCKING 0x0 ;  /* 0x0000000000007b1d */ /* 0x000ff00000010000 */
[----:B0-----:R-:W0:Y:S08]  /*03b0*/  LDC.64 R18, c[0x0][0x218] ;  /* 0x00008600ff127b82 */ /* 0x001e300000000a00 */
[----:B------:R-:W1:Y:S01]  /*03c0*/  LDC.64 R16, c[0x0][0x230] ;  /* 0x00008c00ff107b82 */ /* 0x000e620000000a00 */
[----:B------:R-:W2:Y:S04]  /*03d0*/  LDS.64 R8, [R15] ;  /* 0x000000000f087984 */ /* 0x000ea80000000a00 */
[----:B------:R-:W-:Y:S03]  /*03e0*/  LDS.64 R2, [R15+0x410] ;  /* 0x000410000f027984 */ /* 0x000fe60000000a00 */
[----:B------:R-:W-:Y:S06]  /*03f0*/  BAR.SYNC.DEFER_BLOCKING 0x0 ;  /* 0x0000000000007b1d */ /* 0x000fec0000010000 */
[----:B----4-:R3:W-:Y:S02]  /*0400*/  STS.128 [R23], R4 ;  /* 0x0000000417007388 */ /* 0x0107e40000000c00 */
[----:B------:R-:W-:Y:S06]  /*0410*/  BAR.SYNC.DEFER_BLOCKING 0x0 ;  /* 0x0000000000007b1d */ /* 0x000fec0000010000 */
[----:B------:R-:W4:Y:S01]  /*0420*/  @!P0 LDG.E.EL.64 R20, desc[UR6][R26.64] ;  /* 0x000000061a148981 */ /* 0x000f22000c2e1b00 */
[----:B0-----:R-:W-:Y:S01]  /*0430*/  IMAD.WIDE R18, R22, 0x4, R18 ;  /* 0x0000000416127825 */ /* 0x001fe200078e0212 */
[----:B---3--:R-:W-:-:S02]  /*0440*/  CS2R R6, SRZ ;  /* 0x0000000000067805 */ /* 0x008fc4000001ff00 */
[----:B------:R-:W-:Y:S02]  /*0450*/  CS2R R4, SRZ ;  /* 0x0000000000047805 */ /* 0x000fe4000001ff00 */
[----:B------:R-:W2:Y:S01]  /*0460*/  @!P0 LDG.E.EL.64 R12, desc[UR6][R18.64] ;  /* 0x00000006120c8981 */ /* 0x000ea2000c2e1b00 */
[----:B-1----:R-:W-:-:S03]  /*0470*/  IMAD.WIDE R22, R22, 0x4, R16 ;  /* 0x0000000416167825 */ /* 0x002fc600078e0210 */
[----:B------:R0:W3:Y:S04]  /*0480*/  @!P0 LDG.E.EL.64 R6, desc[UR6][R24.64] ;  /* 0x0000000618068981 */ /* 0x0000e8000c2e1b00 */
[----:B------:R1:W3:Y:S04]  /*0490*/  @!P0 LDG.E.EL.64 R4, desc[UR6][R22.64] ;  /* 0x0000000616048981 */ /* 0x0002e8000c2e1b00 */
[----:B------:R-:W5:Y:S01]  /*04a0*/  LDS.64 R16, [R15] ;  /* 0x000000000f107984 */ /* 0x000f620000000a00 */
[----:B0-----:R-:W-:-:S03]  /*04b0*/  VIADD R25, R14, UR4 ;  /* 0x000000040e197c36 */ /* 0x001fc60008000000 */
[----:B------:R-:W0:Y:S01]  /*04c0*/  LDS.64 R18, [R15+0x410] ;  /* 0x000410000f127984 */ /* 0x000e220000000a00 */
[----:B-1----:R-:W-:Y:S02]  /*04d0*/  IMAD.MOV.U32 R23, RZ, RZ, 0x3e800000 ;  /* 0x3e800000ff177424 */ /* 0x002fe400078e00ff */
[----:B------:R-:W-:Y:S01]  /*04e0*/  IMAD R14, R14, 0x4, R25 ;  /* 0x000000040e0e7824 */ /* 0x000fe200078e0219 */
[----:B------:R-:W-:Y:S01]  /*04f0*/  BAR.SYNC.DEFER_BLOCKING 0x0 ;  /* 0x0000000000007b1d */ /* 0x000fe20000010000 */
[----:B----4-:R-:W-:Y:S01]  /*0500*/  FADD R20, R20, 9.9999997473787516356e-06 ;  /* 0x3727c5ac14147421 */ /* 0x010fe20000000000 */
[----:B------:R-:W-:-:S04]  /*0510*/  FADD R21, R21, 9.9999997473787516356e-06 ;  /* 0x3727c5ac15157421 */ /* 0x000fc80000000000 */
[----:B------:R-:W1:Y:S01]  /*0520*/  MUFU.SQRT R26, R20 ;  /* 0x00000014001a7308 */ /* 0x000e620000002000 */
[--C-:B--2---:R-:W-:Y:S01]  /*0530*/  FADD R9, R9, -R13.reuse ;  /* 0x8000000d09097221 */ /* 0x104fe20000000000 */
[----:B-----5:R-:W-:Y:S01]  /*0540*/  FADD R25, R16, -R12 ;  /* 0x8000000c10197221 */ /* 0x020fe20000000000 */
[--C-:B------:R-:W-:Y:S01]  /*0550*/  FADD R3, R3, -R13.reuse ;  /* 0x8000000d03037221 */ /* 0x100fe20000000000 */
[--C-:B------:R-:W-:Y:S01]  /*0560*/  FADD R17, R17, -R13.reuse ;  /* 0x8000000d11117221 */ /* 0x100fe20000000000 */
[----:B0-----:R-:W-:-:S03]  /*0570*/  FADD R19, R19, -R13 ;  /* 0x8000000d13137221 */ /* 0x001fc60000000000 */
[----:B------:R0:W2:Y:S01]  /*0580*/  MUFU.SQRT R27, R21 ;  /* 0x00000015001b7308 */ /* 0x0000a20000002000 */
[C---:B-1----:R-:W-:Y:S02]  /*0590*/  FSETP.GT.AND P0, PT, R26.reuse, 8.50705917302346158658e+37, PT ;  /* 0x7e8000001a00780b */ /* 0x042fe40003f04000 */
[----:B------:R-:W-:Y:S01]  /*05a0*/  FSETP.GEU.AND P2, PT, R26, 1.175494350822287508e-38, PT ;  /* 0x008000001a00780b */ /* 0x000fe20003f4e000 */
[C---:B0-----:R-:W-:Y:S01]  /*05b0*/  IMAD.SHL.U32 R21, R10.reuse, 0x8, RZ ;  /* 0x000000080a157824 */ /* 0x041fe200078e00ff */
[----:B------:R-:W-:Y:S02]  /*05c0*/  LOP3.LUT R10, R10, 0x7f, RZ, 0xc0, !PT ;  /* 0x0000007f0a0a7812 */ /* 0x000fe400078ec0ff */
[C---:B--2---:R-:W-:Y:S02]  /*05d0*/  FSETP.GT.AND P1, PT, R27.reuse, 8.50705917302346158658e+37, PT ;  /* 0x7e8000001b00780b */ /* 0x044fe40003f24000 */
[----:B------:R-:W-:Y:S02]  /*05e0*/  FSETP.GEU.AND P3, PT, R27, 1.175494350822287508e-38, PT ;  /* 0x008000001b00780b */ /* 0x000fe40003f6e000 */
[----:B------:R-:W-:-:S03]  /*05f0*/  LOP3.LUT R15, R21, 0x3f8, RZ, 0xc0, !PT ;  /* 0x000003f8150f7812 */ /* 0x000fc600078ec0ff */
[----:B------:R-:W-:Y:S01]  /*0600*/  @P0 FMUL R26, R26, 0.25 ;  /* 0x3e8000001a1a0820 */ /* 0x000fe20000400000 */
[C---:B------:R-:W-:Y:S02]  /*0610*/  FSEL R21, R23.reuse, 1, P0 ;  /* 0x3f80000017157808 */ /* 0x040fe40000000000 */
[----:B------:R-:W-:Y:S01]  /*0620*/  FSEL R23, R23, 1, P1 ;  /* 0x3f80000017177808 */ /* 0x000fe20000800000 */
[----:B------:R-:W-:Y:S01]  /*0630*/  @!P2 FMUL R26, R26, 16777216 ;  /* 0x4b8000001a1aa820 */ /* 0x000fe20000400000 */
[----:B------:R-:W-:Y:S02]  /*0640*/  VIADD R24, R15, UR4 ;  /* 0x000000040f187c36 */ /* 0x000fe40008000000 */
[----:B------:R-:W-:Y:S01]  /*0650*/  @!P2 FMUL R21, R21, 16777216 ;  /* 0x4b8000001515a820 */ /* 0x000fe20000400000 */
[----:B------:R-:W-:Y:S01]  /*0660*/  PRMT R11, R10, 0x6540, R11 ;  /* 0x000065400a0b7816 */ /* 0x000fe2000000000b */
[----:B------:R-:W-:Y:S01]  /*0670*/  @P1 FMUL R27, R27, 0.25 ;  /* 0x3e8000001b1b1820 */ /* 0x000fe20000400000 */
[----:B------:R-:W0:Y:S01]  /*0680*/  MUFU.RCP R20, R26 ;  /* 0x0000001a00147308 */ /* 0x000e220000001000 */
[----:B------:R-:W-:Y:S01]  /*0690*/  @!P3 FMUL R23, R23, 16777216 ;  /* 0x4b8000001717b820 */ /* 0x000fe20000400000 */
[----:B------:R-:W-:-:S02]  /*06a0*/  IMAD R15, R15, 0x4, R24 ;  /* 0x000000040f0f7824 */ /* 0x000fc400078e0218 */
[----:B------:R-:W-:Y:S01]  /*06b0*/  @!P3 FMUL R27, R27, 16777216 ;  /* 0x4b8000001b1bb820 */ /* 0x000fe20000400000 */
[----:B------:R-:W-:-:S03]  /*06c0*/  LOP3.LUT R13, R11, 0x80, RZ, 0xfc, !PT ;  /* 0x000000800b0d7812 */ /* 0x000fc600078efcff */
[----:B------:R1:W2:Y:S01]  /*06d0*/  MUFU.RCP R22, R27 ;  /* 0x0000001b00167308 */ /* 0x0002a20000001000 */
[----:B0-----:R-:W-:Y:S01]  /*06e0*/  FMUL R20, R20, R21 ;  /* 0x0000001514147220 */ /* 0x001fe20000400000 */
[--C-:B------:R-:W-:Y:S01]  /*06f0*/  FADD R21, R8, -R12.reuse ;  /* 0x8000000c08157221 */ /* 0x100fe20000000000 */
[--C-:B-1----:R-:W-:Y:S02]  /*0700*/  FADD R27, R18, -R12.reuse ;  /* 0x8000000c121b7221 */ /* 0x102fe40000000000 */
[C---:B------:R-:W-:Y:S01]  /*0710*/  FMUL R25, R20.reuse, R25 ;  /* 0x0000001914197220 */ /* 0x040fe20000400000 */
[C---:B------:R-:W-:Y:S01]  /*0720*/  FMUL R21, R20.reuse, R21 ;  /* 0x0000001514157220 */ /* 0x040fe20000400000 */
[----:B------:R-:W-:Y:S01]  /*0730*/  FMUL R27, R20, R27 ;  /* 0x0000001b141b7220 */ /* 0x000fe20000400000 */
[----:B--2---:R-:W-:Y:S01]  /*0740*/  FMUL R22, R22, R23 ;  /* 0x0000001716167220 */ /* 0x004fe20000400000 */
[----:B------:R-:W-:Y:S01]  /*0750*/  FADD R23, R2, -R12 ;  /* 0x8000000c02177221 */ /* 0x000fe20000000000 */
[-CC-:B---3--:R-:W-:Y:S01]  /*0760*/  FFMA R21, R21, R6.reuse, R4.reuse ;  /* 0x0000000615157223 */ /* 0x188fe20000000004 */
[-CC-:B------:R-:W-:Y:S01]  /*0770*/  FFMA R25, R25, R6.reuse, R4.reuse ;  /* 0x0000000619197223 */ /* 0x180fe20000000004 */
[----:B------:R-:W-:Y:S01]  /*0780*/  FMUL R12, R22, R9 ;  /* 0x00000009160c7220 */ /* 0x000fe20000400000 */
[----:B------:R-:W-:Y:S01]  /*0790*/  FMUL R23, R20, R23 ;  /* 0x0000001714177220 */ /* 0x000fe20000400000 */
[C---:B------:R-:W-:Y:S01]  /*07a0*/  FMUL R2, R22.reuse, R3 ;  /* 0x0000000316027220 */ /* 0x040fe20000400000 */
[----:B------:R-:W-:Y:S01]  /*07b0*/  FMUL R8, R22, R17 ;  /* 0x0000001116087220 */ /* 0x000fe20000400000 */
[--C-:B------:R-:W-:Y:S01]  /*07c0*/  FFMA R12, R12, R7, R5.reuse ;  /* 0x000000070c0c7223 */ /* 0x100fe20000000005 */
[-CC-:B------:R-:W-:Y:S01]  /*07d0*/  FFMA R23, R23, R6.reuse, R4.reuse ;  /* 0x0000000617177223 */ /* 0x180fe20000000004 */
[----:B------:R-:W-:Y:S01]  /*07e0*/  FMUL R22, R22, R19 ;  /* 0x0000001316167220 */ /* 0x000fe20000400000 */
[----:B------:R-:W-:Y:S01]  /*07f0*/  FFMA R27, R27, R6, R4 ;  /* 0x000000061b1b7223 */ /* 0x000fe20000000004 */
[-CC-:B------:R-:W-:Y:S01]  /*0800*/  FFMA R2, R2, R7.reuse, R5.reuse ;  /* 0x0000000702027223 */ /* 0x180fe20000000005 */
[----:B------:R-:W-:Y:S01]  /*0810*/  FSETP.GEU.AND P2, PT, R21, RZ, PT ;  /* 0x000000ff1500720b */ /* 0x000fe20003f4e000 */
[-CC-:B------:R-:W-:Y:S01]  /*0820*/  FFMA R8, R8, R7.reuse, R5.reuse ;  /* 0x0000000708087223 */ /* 0x180fe20000000005 */
[----:B------:R-:W-:Y:S01]  /*0830*/  FSETP.GEU.AND P1, PT, R12, RZ, PT ;  /* 0x000000ff0c00720b */ /* 0x000fe20003f2e000 */
[----:B------:R-:W-:Y:S01]  /*0840*/  FFMA R22, R22, R7, R5 ;  /* 0x0000000716167223 */ /* 0x000fe20000000005 */
[----:B------:R-:W-:Y:S01]  /*0850*/  FSETP.GEU.AND P0, PT, R23, RZ, PT ;  /* 0x000000ff1700720b */ /* 0x000fe20003f0e000 */
[----:B------:R-:W-:Y:S01]  /*0860*/  IMAD R9, R11, 0x400, R0 ;  /* 0x000004000b097824 */ /* 0x000fe200078e0200 */
[----:B------:R-:W-:-:S02]  /*0870*/  FSEL R4, R21, RZ, P2 ;  /* 0x000000ff15047208 */ /* 0x000fc40001000000 */
[----:B------:R-:W-:Y:S02]  /*0880*/  FSEL R12, R12, RZ, P1 ;  /* 0x000000ff0c0c7208 */ /* 0x000fe40000800000 */
[----:B------:R-:W-:Y:S01]  /*0890*/  FSEL R6, R23, RZ, P0 ;  /* 0x000000ff17067208 */ /* 0x000fe20000000000 */
[----:B------:R-:W-:Y:S01]  /*08a0*/  STS [R15], R4 ;  /* 0x000000040f007388 */ /* 0x000fe20000000800 */
[----:B------:R-:W-:Y:S02]  /*08b0*/  FSETP.GEU.AND P4, PT, R2, RZ, PT ;  /* 0x000000ff0200720b */ /* 0x000fe40003f8e000 */
[----:B------:R-:W-:Y:S01]  /*08c0*/  FSETP.GEU.AND P3, PT, R25, RZ, PT ;  /* 0x000000ff1900720b */ /* 0x000fe20003f6e000 */
[----:B------:R-:W-:Y:S01]  /*08d0*/  STS [R15+0x14], R12 ;  /* 0x0000140c0f007388 */ /* 0x000fe20000000800 */
[----:B------:R-:W-:Y:S02]  /*08e0*/  FSETP.GEU.AND P2, PT, R8, RZ, PT ;  /* 0x000000ff0800720b */ /* 0x000fe40003f4e000 */
[----:B------:R-:W-:Y:S01]  /*08f0*/  FSETP.GEU.AND P1, PT, R27, RZ, PT ;  /* 0x000000ff1b00720b */ /* 0x000fe20003f2e000 */
[----:B------:R-:W-:Y:S01]  /*0900*/  STS [R15+0x4], R6 ;  /* 0x000004060f007388 */ /* 0x000fe20000000800 */
[----:B------:R-:W-:-:S02]  /*0910*/  FSETP.GEU.AND P0, PT, R22, RZ, PT ;  /* 0x000000ff1600720b */ /* 0x000fc40003f0e000 */
[----:B------:R-:W-:Y:S02]  /*0920*/  FSEL R16, R2, RZ, P4 ;  /* 0x000000ff02107208 */ /* 0x000fe40002000000 */
[----:B------:R-:W-:Y:S01]  /*0930*/  FSEL R18, R25, RZ, P3 ;  /* 0x000000ff19127208 */ /* 0x000fe20001800000 */
[----:B------:R-:W0:Y:S01]  /*0940*/  LDC.64 R2, c[0x0][0x238] ;  /* 0x00008e00ff027b82 */ /* 0x000e220000000a00 */
[----:B------:R-:W-:Y:S01]  /*0950*/  FSEL R20, R27, RZ, P1 ;  /* 0x000000ff1b147208 */ /* 0x000fe20000800000 */
[----:B------:R-:W-:Y:S01]  /*0960*/  STS [R15+0x18], R16 ;  /* 0x000018100f007388 */ /* 0x000fe20000000800 */
[----:B------:R-:W-:Y:S02]  /*0970*/  FSEL R8, R8, RZ, P2 ;  /* 0x000000ff08087208 */ /* 0x000fe40001000000 */
[----:B------:R-:W-:Y:S01]  /*0980*/  FSEL R22, R22, RZ, P0 ;  /* 0x000000ff16167208 */ /* 0x000fe20000000000 */
[----:B------:R-:W-:Y:S01]  /*0990*/  STS [R15+0x8], R18 ;  /* 0x000008120f007388 */ /* 0x000fe20000000800 */
[----:B------:R-:W-:-:S03]  /*09a0*/  ISETP.GE.AND P0, PT, R0, 0x400, PT ;  /* 0x000004000000780c */ /* 0x000fc60003f06270 */
[----:B------:R-:W-:Y:S01]  /*09b0*/  STS [R15+0xc], R20 ;  /* 0x00000c140f007388 */ /* 0x000fe20000000800 */
[----:B------:R-:W-:Y:S02]  /*09c0*/  ISETP.LT.AND P1, PT, R11, 0x100, !P0 ;  /* 0x000001000b00780c */ /* 0x000fe40004721270 */
[----:B------:R-:W-:Y:S01]  /*09d0*/  ISETP.LT.AND P0, PT, R13, 0x100, !P0 ;  /* 0x000001000d00780c */ /* 0x000fe20004701270 */
[----:B------:R0:W-:Y:S04]  /*09e0*/  STS [R15+0x1c], R8 ;  /* 0x00001c080f007388 */ /* 0x0001e80000000800 */
[----:B------:R-:W-:Y:S01]  /*09f0*/  STS [R15+0x20], R22 ;  /* 0x000020160f007388 */ /* 0x000fe20000000800 */
[----:B------:R-:W-:Y:S01]  /*0a00*/  BAR.SYNC.DEFER_BLOCKING 0x0 ;  /* 0x0000000000007b1d */ /* 0x000fe20000010000 */
[----:B0-----:R-:W-:-:S05]  /*0a10*/  IMAD.WIDE R8, R9, 0x4, R2 ;  /* 0x0000000409087825 */ /* 0x001fca00078e0202 */
[----:B------:R-:W-:Y:S04]  /*0a20*/  LDS R4, [R14] ;  /* 0x000000000e047984 */ /* 0x000fe80000000800 */
[----:B------:R-:W-:Y:S04]  /*0a30*/  LDS R5, [R14+0x4] ;  /* 0x000004000e057984 */ /* 0x000fe80000000800 */
[----:B------:R-:W-:Y:S04]  /*0a40*/  LDS R6, [R14+0x8] ;  /* 0x000008000e067984 */ /* 0x000fe80000000800 */
[----:B------:R-:W0:Y:S04]  /*0a50*/  LDS R7, [R14+0xc] ;  /* 0x00000c000e077984 */ /* 0x000e280000000800 */
[----:B0-----:R0:W-:Y:S02]  /*0a60*/  @P1 STG.E.128 desc[UR6][R8.64], R4 ;  /* 0x0000000408001986 */ /* 0x0011e4000c101d06 */
[----:B0-----:R-:W-:Y:S05]  /*0a70*/  @!P0 EXIT ;  /* 0x000000000000894d */ /* 0x001fea0003800000 */
[----:B0-----:R-:W-:Y:S01]  /*0a80*/  LDS R4, [R14+0xa00] ;  /* 0x000a00000e047984 */ /* 0x001fe20000000800 */
[----:B------:R-:W-:-:S03]  /*0a90*/  IMAD R13, R13, 0x400, R0 ;  /* 0x000004000d0d7824 */ /* 0x000fc600078e0200 */
[----:B------:R-:W-:Y:S01]  /*0aa0*/  LDS R5, [R14+0xa04] ;  /* 0x000a04000e057984 */ /* 0x000fe20000000800 */
[----:B------:R-:W-:-:S03]  /*0ab0*/  IMAD.WIDE R2, R13, 0x4, R2 ;  /* 0x000000040d027825 */ /* 0x000fc600078e0202 */
[----:B------:R-:W-:Y:S04]  /*0ac0*/  LDS R6, [R14+0xa08] ;  /* 0x000a08000e067984 */ /* 0x000fe80000000800 */
[----:B------:R-:W0:Y:S04]  /*0ad0*/  LDS R7, [R14+0xa0c] ;  /* 0x000a0c000e077984 */ /* 0x000e280000000800 */
[----:B0-----:R-:W-:Y:S01]  /*0ae0*/  STG.E.128 desc[UR6][R2.64], R4 ;  /* 0x0000000402007986 */ /* 0x001fe2000c101d06 */
[----:B------:R-:W-:Y:S05]  /*0af0*/  EXIT ;  /* 0x000000000000794d */ /* 0x000fea0003800000 */
.L_x_0:
[----:B------:R-:W-:-:S00]  /*0b00*/  BRA `(.L_x_0) ;  /* 0xfffffffc00fc7947 */ /* 0x000fc0000383ffff */
[----:B------:R-:W-:-:S00]  /*0b10*/  NOP ;  /* 0x0000000000007918 */ /* 0x000fc00000000000 */
        /* <DEDUP_REMOVED lines=14> */
.L_x_1:


//--------------------- .nv.global.init           --------------------------
	.section	.nv.global.init,"aw",@progbits
.nv.global.init:
	.type		_$_str,@object
	.size		_$_str,(_$_str_$_2 - _$_str)
_$_str:
        /*0000*/ 	.byte	0x5f, 0x5f, 0x43, 0x55, 0x44, 0x41, 0x5f, 0x46, 0x54, 0x5a, 0x00
	.type		_$_str_$_2,@object
	.size		_$_str_$_2,(.L_1 - _$_str_$_2)
_$_str_$_2:
        /*000b*/ 	.byte	0x5f, 0x5f, 0x43, 0x55, 0x44, 0x41, 0x5f, 0x50, 0x52, 0x45, 0x43, 0x5f, 0x53, 0x51, 0x52, 0x54
        /*001b*/ 	.byte	0x00
.L_1:


//--------------------- .nv.shared.triton_poi_fused__native_batch_norm_legit_no_training_relu_6 --------------------------
	.section	.nv.shared.triton_poi_fused__native_batch_norm_legit_no_training_relu_6,"aw",@nobits
	.sectionflags	@""
	.align	16
	.zero		1024


//--------------------- .nv.constant0.triton_poi_fused__native_batch_norm_legit_no_training_relu_6 --------------------------
	.section	.nv.constant0.triton_poi_fused__native_batch_norm_legit_no_training_relu_6,"a",@progbits
	.sectionflags	@""
	.align	4
.nv.constant0.triton_poi_fused__native_batch_norm_legit_no_training_relu_6:
	.zero		584
